//
// Generated by NVIDIA NVVM Compiler
//
// Compiler Build ID: CL-36424714
// Cuda compilation tools, release 13.0, V13.0.88
// Based on NVVM 20.0.0
//

.version 9.0
.target sm_100
.address_size 64

	// .globl	_Z13matmul_kernelPKlS0_Pli
// _ZZ13matmul_kernelPKlS0_PliE2sA has been demoted
// _ZZ13matmul_kernelPKlS0_PliE2sB has been demoted

.visible .entry _Z13matmul_kernelPKlS0_Pli(
	.param .u64 .ptr .align 1 _Z13matmul_kernelPKlS0_Pli_param_0,
	.param .u64 .ptr .align 1 _Z13matmul_kernelPKlS0_Pli_param_1,
	.param .u64 .ptr .align 1 _Z13matmul_kernelPKlS0_Pli_param_2,
	.param .u32 _Z13matmul_kernelPKlS0_Pli_param_3
)
{
	.reg .pred 	%p<8>;
	.reg .b32 	%r<43>;
	.reg .b64 	%rd<75>;
	// demoted variable
	.shared .align 8 .b8 _ZZ13matmul_kernelPKlS0_PliE2sA[2048];
	// demoted variable
	.shared .align 8 .b8 _ZZ13matmul_kernelPKlS0_PliE2sB[2048];
	ld.param.u64 	%rd11, [_Z13matmul_kernelPKlS0_Pli_param_0];
	ld.param.u64 	%rd12, [_Z13matmul_kernelPKlS0_Pli_param_1];
	ld.param.u64 	%rd13, [_Z13matmul_kernelPKlS0_Pli_param_2];
	ld.param.u32 	%r24, [_Z13matmul_kernelPKlS0_Pli_param_3];
	mov.u32 	%r25, %ctaid.y;
	shl.b32 	%r26, %r25, 4;
	mov.u32 	%r40, %tid.y;
	add.s32 	%r2, %r26, %r40;
	mov.u32 	%r27, %ctaid.x;
	shl.b32 	%r3, %r27, 4;
	mov.u32 	%r38, %tid.x;
	add.s32 	%r5, %r3, %r38;
	setp.lt.s32 	%p1, %r24, 1;
	mov.b64 	%rd74, 0;
	@%p1 bra 	$L__BB0_7;
	add.s32 	%r28, %r24, 15;
	shr.u32 	%r29, %r28, 4;
	shl.b32 	%r30, %r40, 7;
	mov.u32 	%r31, _ZZ13matmul_kernelPKlS0_PliE2sA;
	add.s32 	%r6, %r31, %r30;
	shl.b32 	%r32, %r38, 3;
	add.s32 	%r7, %r6, %r32;
	mov.u32 	%r33, _ZZ13matmul_kernelPKlS0_PliE2sB;
	add.s32 	%r9, %r33, %r32;
	add.s32 	%r8, %r9, %r30;
	neg.s32 	%r42, %r29;
	mad.lo.s32 	%r34, %r40, %r24, %r38;
	add.s32 	%r41, %r34, %r3;
	shl.b32 	%r12, %r24, 4;
	mad.lo.s32 	%r39, %r24, %r2, %r38;
	cvta.to.global.u64 	%rd1, %rd11;
	cvta.to.global.u64 	%rd2, %rd12;
	mov.b64 	%rd74, 0;
$L__BB0_2:
	setp.ge.u32 	%p2, %r2, %r24;
	mul.wide.s32 	%rd17, %r39, 8;
	add.s64 	%rd4, %rd1, %rd17;
	setp.ge.s32 	%p3, %r38, %r24;
	mov.b64 	%rd72, 0;
	or.pred  	%p4, %p2, %p3;
	@%p4 bra 	$L__BB0_4;
	ld.global.u64 	%rd72, [%rd4];
$L__BB0_4:
	st.shared.u64 	[%r7], %rd72;
	mov.b64 	%rd73, 0;
	max.s32 	%r35, %r5, %r40;
	setp.ge.s32 	%p5, %r35, %r24;
	@%p5 bra 	$L__BB0_6;
	mul.wide.s32 	%rd19, %r41, 8;
	add.s64 	%rd20, %rd2, %rd19;
	ld.global.u64 	%rd73, [%rd20];
$L__BB0_6:
	st.shared.u64 	[%r8], %rd73;
	bar.sync 	0;
	ld.shared.u64 	%rd21, [%r6];
	ld.shared.u64 	%rd22, [%r9];
	mad.lo.s64 	%rd23, %rd22, %rd21, %rd74;
	ld.shared.u64 	%rd24, [%r6+8];
	ld.shared.u64 	%rd25, [%r9+128];
	mad.lo.s64 	%rd26, %rd25, %rd24, %rd23;
	ld.shared.u64 	%rd27, [%r6+16];
	ld.shared.u64 	%rd28, [%r9+256];
	mad.lo.s64 	%rd29, %rd28, %rd27, %rd26;
	ld.shared.u64 	%rd30, [%r6+24];
	ld.shared.u64 	%rd31, [%r9+384];
	mad.lo.s64 	%rd32, %rd31, %rd30, %rd29;
	ld.shared.u64 	%rd33, [%r6+32];
	ld.shared.u64 	%rd34, [%r9+512];
	mad.lo.s64 	%rd35, %rd34, %rd33, %rd32;
	ld.shared.u64 	%rd36, [%r6+40];
	ld.shared.u64 	%rd37, [%r9+640];
	mad.lo.s64 	%rd38, %rd37, %rd36, %rd35;
	ld.shared.u64 	%rd39, [%r6+48];
	ld.shared.u64 	%rd40, [%r9+768];
	mad.lo.s64 	%rd41, %rd40, %rd39, %rd38;
	ld.shared.u64 	%rd42, [%r6+56];
	ld.shared.u64 	%rd43, [%r9+896];
	mad.lo.s64 	%rd44, %rd43, %rd42, %rd41;
	ld.shared.u64 	%rd45, [%r6+64];
	ld.shared.u64 	%rd46, [%r9+1024];
	mad.lo.s64 	%rd47, %rd46, %rd45, %rd44;
	ld.shared.u64 	%rd48, [%r6+72];
	ld.shared.u64 	%rd49, [%r9+1152];
	mad.lo.s64 	%rd50, %rd49, %rd48, %rd47;
	ld.shared.u64 	%rd51, [%r6+80];
	ld.shared.u64 	%rd52, [%r9+1280];
	mad.lo.s64 	%rd53, %rd52, %rd51, %rd50;
	ld.shared.u64 	%rd54, [%r6+88];
	ld.shared.u64 	%rd55, [%r9+1408];
	mad.lo.s64 	%rd56, %rd55, %rd54, %rd53;
	ld.shared.u64 	%rd57, [%r6+96];
	ld.shared.u64 	%rd58, [%r9+1536];
	mad.lo.s64 	%rd59, %rd58, %rd57, %rd56;
	ld.shared.u64 	%rd60, [%r6+104];
	ld.shared.u64 	%rd61, [%r9+1664];
	mad.lo.s64 	%rd62, %rd61, %rd60, %rd59;
	ld.shared.u64 	%rd63, [%r6+112];
	ld.shared.u64 	%rd64, [%r9+1792];
	mad.lo.s64 	%rd65, %rd64, %rd63, %rd62;
	ld.shared.u64 	%rd66, [%r6+120];
	ld.shared.u64 	%rd67, [%r9+1920];
	mad.lo.s64 	%rd74, %rd67, %rd66, %rd65;
	bar.sync 	0;
	add.s32 	%r42, %r42, 1;
	setp.ne.s32 	%p6, %r42, 0;
	add.s32 	%r41, %r41, %r12;
	add.s32 	%r40, %r40, 16;
	add.s32 	%r39, %r39, 16;
	add.s32 	%r38, %r38, 16;
	@%p6 bra 	$L__BB0_2;
$L__BB0_7:
	max.s32 	%r36, %r2, %r5;
	setp.ge.s32 	%p7, %r36, %r24;
	@%p7 bra 	$L__BB0_9;
	mad.lo.s32 	%r37, %r24, %r2, %r5;
	cvta.to.global.u64 	%rd68, %rd13;
	mul.wide.s32 	%rd69, %r37, 8;
	add.s64 	%rd70, %rd68, %rd69;
	st.global.u64 	[%rd70], %rd74;
$L__BB0_9:
	ret;

}


// ===== COMPILED SASS (sm_100) =====

	.target	sm_100

	.elftype	@"ET_EXEC"


//--------------------- .note.nv.tkinfo           --------------------------
	.section	.note.nv.tkinfo,"",@"SHT_NOTE"
	.sectionflags	@"SHF_NOTE_NV_TKINFO"
	.tkinfo
        /*0018*/ 	.word	0x00000002
        /*0030*/ 	.string	""
        /*0030*/ 	.string	"ptxas"
        /*0030*/ 	.string	"Cuda compilation tools, release 13.0, V13.0.88"
        /*0030*/ 	.string	"Build cuda_13.0.r13.0/compiler.36424714_0"
        /*0030*/ 	.string	"-arch sm_100 -m 64 "



//--------------------- .note.nv.cuinfo           --------------------------
	.section	.note.nv.cuinfo,"",@"SHT_NOTE"
	.sectionflags	@"SHF_NOTE_NV_CUINFO"
        /*0018*/ 	.short	0x0002
        /*001a*/ 	.short	0x0064
        /*001c*/ 	.short	0x0082
	.zero		2


//--------------------- .nv.info                  --------------------------
	.section	.nv.info,"",@"SHT_CUDA_INFO"
	.align	4


	//----- nvinfo : EIATTR_REGCOUNT
	.align		4
        /*0000*/ 	.byte	0x04, 0x2f
        /*0002*/ 	.short	(.L_1 - .L_0)
	.align		4
.L_0:
        /*0004*/ 	.word	index@(_Z13matmul_kernelPKlS0_Pli)
        /*0008*/ 	.word	0x00000020


	//----- nvinfo : EIATTR_FRAME_SIZE
	.align		4
.L_1:
        /*000c*/ 	.byte	0x04, 0x11
        /*000e*/ 	.short	(.L_3 - .L_2)
	.align		4
.L_2:
        /*0010*/ 	.word	index@(_Z13matmul_kernelPKlS0_Pli)
        /*0014*/ 	.word	0x00000000


	//----- nvinfo : EIATTR_MIN_STACK_SIZE
	.align		4
.L_3:
        /*0018*/ 	.byte	0x04, 0x12
        /*001a*/ 	.short	(.L_5 - .L_4)
	.align		4
.L_4:
        /*001c*/ 	.word	index@(_Z13matmul_kernelPKlS0_Pli)
        /*0020*/ 	.word	0x00000000
.L_5:


//--------------------- .nv.compat                --------------------------
	.section	.nv.compat,"",@"SHT_CUDA_COMPAT_INFO"
	.align	4
        /*0000*/ 	.byte	0x02, 0x09, 0x00, 0x00, 0x02, 0x02, 0x01, 0x00, 0x02, 0x05, 0x05, 0x00, 0x03, 0x07, 0x01, 0x01
        /*0010*/ 	.byte	0x02, 0x03, 0x00, 0x00, 0x02, 0x06, 0x01, 0x00, 0x04, 0x0b, 0x08, 0x00, 0x09, 0x00, 0x00, 0x00
        /*0020*/ 	.byte	0x00, 0x00, 0x00, 0x00


//--------------------- .nv.info._Z13matmul_kernelPKlS0_Pli --------------------------
	.section	.nv.info._Z13matmul_kernelPKlS0_Pli,"",@"SHT_CUDA_INFO"
	.sectionflags	@""
	.align	4


	//----- nvinfo : EIATTR_CUDA_API_VERSION
	.align		4
        /*0000*/ 	.byte	0x04, 0x37
        /*0002*/ 	.short	(.L_7 - .L_6)
.L_6:
        /*0004*/ 	.word	0x00000082


	//----- nvinfo : EIATTR_KPARAM_INFO
	.align		4
.L_7:
        /*0008*/ 	.byte	0x04, 0x17
        /*000a*/ 	.short	(.L_9 - .L_8)
.L_8:
        /*000c*/ 	.word	0x00000000
        /*0010*/ 	.short	0x0003
        /*0012*/ 	.short	0x0018
        /*0014*/ 	.byte	0x00, 0xf0, 0x11, 0x00


	//----- nvinfo : EIATTR_KPARAM_INFO
	.align		4
.L_9:
        /*0018*/ 	.byte	0x04, 0x17
        /*001a*/ 	.short	(.L_11 - .L_10)
.L_10:
        /*001c*/ 	.word	0x00000000
        /*0020*/ 	.short	0x0002
        /*0022*/ 	.short	0x0010
        /*0024*/ 	.byte	0x00, 0xf5, 0x21, 0x00


	//----- nvinfo : EIATTR_KPARAM_INFO
	.align		4
.L_11:
        /*0028*/ 	.byte	0x04, 0x17
        /*002a*/ 	.short	(.L_13 - .L_12)
.L_12:
        /*002c*/ 	.word	0x00000000
        /*0030*/ 	.short	0x0001
        /*0032*/ 	.short	0x0008
        /*0034*/ 	.byte	0x00, 0xf5, 0x21, 0x00


	//----- nvinfo : EIATTR_KPARAM_INFO
	.align		4
.L_13:
        /*0038*/ 	.byte	0x04, 0x17
        /*003a*/ 	.short	(.L_15 - .L_14)
.L_14:
        /*003c*/ 	.word	0x00000000
        /*0040*/ 	.short	0x0000
        /*0042*/ 	.short	0x0000
        /*0044*/ 	.byte	0x00, 0xf5, 0x21, 0x00


	//----- nvinfo : EIATTR_SPARSE_MMA_MASK
	.align		4
.L_15:
        /*0048*/ 	.byte	0x03, 0x50
        /*004a*/ 	.short	0x0000


	//----- nvinfo : EIATTR_MAXREG_COUNT
	.align		4
        /*004c*/ 	.byte	0x03, 0x1b
        /*004e*/ 	.short	0x00ff


	//----- nvinfo : EIATTR_NUM_BARRIERS
	.align		4
        /*0050*/ 	.byte	0x02, 0x4c
        /*0052*/ 	.byte	0x01
	.zero		1


	//----- nvinfo : EIATTR_MERCURY_ISA_VERSION
	.align		4
        /*0054*/ 	.byte	0x03, 0x5f
        /*0056*/ 	.short	0x0101


	//----- nvinfo : EIATTR_VRC_CTA_INIT_COUNT
	.align		4
        /*0058*/ 	.byte	0x02, 0x4a
	.zero		1
	.zero		1


	//----- nvinfo : EIATTR_EXIT_INSTR_OFFSETS
	.align		4
        /*005c*/ 	.byte	0x04, 0x1c
        /*005e*/ 	.short	(.L_17 - .L_16)


	//   ....[0]....
.L_16:
        /*0060*/ 	.word	0x00000910


	//   ....[1]....
        /*0064*/ 	.word	0x00000960


	//----- nvinfo : EIATTR_CBANK_PARAM_SIZE
	.align		4
.L_17:
        /*0068*/ 	.byte	0x03, 0x19
        /*006a*/ 	.short	0x001c


	//----- nvinfo : EIATTR_PARAM_CBANK
	.align		4
        /*006c*/ 	.byte	0x04, 0x0a
        /*006e*/ 	.short	(.L_19 - .L_18)
	.align		4
.L_18:
        /*0070*/ 	.word	index@(.nv.constant0._Z13matmul_kernelPKlS0_Pli)
        /*0074*/ 	.short	0x0380
        /*0076*/ 	.short	0x001c


	//----- nvinfo : EIATTR_SW_WAR
	.align		4
.L_19:
        /*0078*/ 	.byte	0x04, 0x36
        /*007a*/ 	.short	(.L_21 - .L_20)
.L_20:
        /*007c*/ 	.word	0x00000008
.L_21:


//--------------------- .nv.callgraph             --------------------------
	.section	.nv.callgraph,"",@"SHT_CUDA_CALLGRAPH"
	.align	4
	.sectionentsize	8
	.align		4
        /*0000*/ 	.word	0x00000000
	.align		4
        /*0004*/ 	.word	0xffffffff
	.align		4
        /*0008*/ 	.word	0x00000000
	.align		4
        /*000c*/ 	.word	0xfffffffe
	.align		4
        /*0010*/ 	.word	0x00000000
	.align		4
        /*0014*/ 	.word	0xfffffffd
	.align		4
        /*0018*/ 	.word	0x00000000
	.align		4
        /*001c*/ 	.word	0xfffffffc


//--------------------- .text._Z13matmul_kernelPKlS0_Pli --------------------------
	.section	.text._Z13matmul_kernelPKlS0_Pli,"ax",@progbits
	.align	128
        .global         _Z13matmul_kernelPKlS0_Pli
        .type           _Z13matmul_kernelPKlS0_Pli,@function
        .size           _Z13matmul_kernelPKlS0_Pli,(.L_x_3 - _Z13matmul_kernelPKlS0_Pli)
        .other          _Z13matmul_kernelPKlS0_Pli,@"STO_CUDA_ENTRY STV_DEFAULT"
_Z13matmul_kernelPKlS0_Pli:
.text._Z13matmul_kernelPKlS0_Pli:
[----:B------:R-:W-:Y:S01]  /*0000*/  LDC R1, c[0x0][0x37c] ;  /* 0x0000df00ff017b82 */ /* 0x000fe20000000800 */
[----:B------:R-:W0:Y:S01]  /*0010*/  LDCU UR4, c[0x0][0x398] ;  /* 0x00007300ff0477ac */ /* 0x000e220008000800 */
[----:B------:R-:W1:Y:S01]  /*0020*/  S2R R19, SR_CTAID.Y ;  /* 0x0000000000137919 */ /* 0x000e620000002600 */
[----:B------:R-:W-:Y:S01]  /*0030*/  CS2R R22, SRZ ;  /* 0x0000000000167805 */ /* 0x000fe2000001ff00 */
[----:B------:R-:W2:Y:S01]  /*0040*/  LDCU.64 UR8, c[0x0][0x358] ;  /* 0x00006b00ff0877ac */ /* 0x000ea20008000a00 */
[----:B------:R-:W1:Y:S01]  /*0050*/  S2R R17, SR_TID.Y ;  /* 0x0000000000117919 */ /* 0x000e620000002200 */
[----:B------:R-:W3:Y:S01]  /*0060*/  S2R R4, SR_CTAID.X ;  /* 0x0000000000047919 */ /* 0x000ee20000002500 */
[----:B------:R-:W3:Y:S01]  /*0070*/  S2R R15, SR_TID.X ;  /* 0x00000000000f7919 */ /* 0x000ee20000002100 */
[----:B0-----:R-:W-:-:S04]  /*0080*/  MOV R6, UR4 ;  /* 0x0000000400067c02 */ /* 0x001fc80008000f00 */
[----:B------:R-:W-:Y:S02]  /*0090*/  ISETP.GE.AND P0, PT, R6, 0x1, PT ;  /* 0x000000010600780c */ /* 0x000fe40003f06270 */
[----:B-1----:R-:W-:Y:S02]  /*00a0*/  LEA R19, R19, R17, 0x4 ;  /* 0x0000001113137211 */ /* 0x002fe400078e20ff */
[----:B---3--:R-:W-:-:S09]  /*00b0*/  LEA R14, R4, R15, 0x4 ;  /* 0x0000000f040e7211 */ /* 0x008fd200078e20ff */
[----:B--2---:R-:W-:Y:S05]  /*00c0*/  @!P0 BRA `(.L_x_0) ;  /* 0x0000000800088947 */ /* 0x004fea0003800000 */
[----:B------:R-:W0:Y:S01]  /*00d0*/  S2UR UR6, SR_CgaCtaId ;  /* 0x00000000000679c3 */ /* 0x000e220000008800 */
[----:B------:R-:W-:Y:S01]  /*00e0*/  UMOV UR4, 0x400 ;  /* 0x0000040000047882 */ /* 0x000fe20000000000 */
[-CC-:B------:R-:W-:Y:S01]  /*00f0*/  IMAD R13, R17, R6.reuse, R15.reuse ;  /* 0x00000006110d7224 */ /* 0x180fe200078e020f */
[----:B------:R-:W-:Y:S01]  /*0100*/  UIADD3 UR5, UPT, UPT, UR4, 0x800, URZ ;  /* 0x0000080004057890 */ /* 0x000fe2000fffe0ff */
[----:B------:R-:W-:Y:S02]  /*0110*/  IADD3 R2, PT, PT, R6, 0xf, RZ ;  /* 0x0000000f06027810 */ /* 0x000fe40007ffe0ff */
[----:B------:R-:W-:Y:S01]  /*0120*/  CS2R R22, SRZ ;  /* 0x0000000000167805 */ /* 0x000fe2000001ff00 */
[----:B------:R-:W-:Y:S01]  /*0130*/  IMAD R7, R19, R6, R15 ;  /* 0x0000000613077224 */ /* 0x000fe200078e020f */
[----:B------:R-:W-:Y:S01]  /*0140*/  LEA R13, R4, R13, 0x4 ;  /* 0x0000000d040d7211 */ /* 0x000fe200078e20ff */
[----:B------:R-:W1:Y:S01]  /*0150*/  LDC R0, c[0x0][0x398] ;  /* 0x0000e600ff007b82 */ /* 0x000e620000000800 */
[----:B------:R-:W-:-:S04]  /*0160*/  SHF.R.U32.HI R2, RZ, 0x4, R2 ;  /* 0x00000004ff027819 */ /* 0x000fc80000011602 */
[----:B------:R-:W-:-:S03]  /*0170*/  IADD3 R12, PT, PT, -R2, RZ, RZ ;  /* 0x000000ff020c7210 */ /* 0x000fc60007ffe1ff */
[----:B------:R-:W2:Y:S01]  /*0180*/  LDC.64 R20, c[0x0][0x380] ;  /* 0x0000e000ff147b82 */ /* 0x000ea20000000a00 */
[----:B0-----:R-:W-:Y:S02]  /*0190*/  ULEA UR4, UR6, UR4, 0x18 ;  /* 0x0000000406047291 */ /* 0x001fe4000f8ec0ff */
[----:B------:R-:W-:-:S04]  /*01a0*/  ULEA UR5, UR6, UR5, 0x18 ;  /* 0x0000000506057291 */ /* 0x000fc8000f8ec0ff */
[----:B------:R-:W-:Y:S02]  /*01b0*/  LEA R3, R17, UR4, 0x7 ;  /* 0x0000000411037c11 */ /* 0x000fe4000f8e38ff */
[C---:B------:R-:W-:Y:S02]  /*01c0*/  LEA R4, R15.reuse, UR5, 0x3 ;  /* 0x000000050f047c11 */ /* 0x040fe4000f8e18ff */
[----:B------:R-:W-:Y:S02]  /*01d0*/  LEA R5, R15, R3, 0x3 ;  /* 0x000000030f057211 */ /* 0x000fe400078e18ff */
[----:B------:R-:W-:-:S07]  /*01e0*/  LEA R2, R17, R4, 0x7 ;  /* 0x0000000411027211 */ /* 0x000fce00078e38ff */
.L_x_1:
[----:B-1----:R-:W-:Y:S02]  /*01f0*/  MOV R6, R0 ;  /* 0x0000000000067202 */ /* 0x002fe40000000f00 */
[----:B------:R-:W-:Y:S02]  /*0200*/  CS2R R24, SRZ ;  /* 0x0000000000187805 */ /* 0x000fe4000001ff00 */
[----:B------:R-:W-:Y:S01]  /*0210*/  VIMNMX R9, PT, PT, R14, R17, !PT ;  /* 0x000000110e097248 */ /* 0x000fe20007fe0100 */
[----:B--2---:R-:W-:Y:S01]  /*0220*/  IMAD.WIDE R28, R7, 0x8, R20 ;  /* 0x00000008071c7825 */ /* 0x004fe200078e0214 */
[-C--:B------:R-:W-:Y:S02]  /*0230*/  ISETP.GE.AND P0, PT, R15, R6.reuse, PT ;  /* 0x000000060f00720c */ /* 0x080fe40003f06270 */
[----:B------:R-:W-:Y:S02]  /*0240*/  CS2R R10, SRZ ;  /* 0x00000000000a7805 */ /* 0x000fe4000001ff00 */
[----:B------:R-:W-:-:S02]  /*0250*/  ISETP.GE.AND P1, PT, R9, R6, PT ;  /* 0x000000060900720c */ /* 0x000fc40003f26270 */
[----:B------:R-:W-:-:S11]  /*0260*/  ISETP.GE.U32.OR P0, PT, R19, R6, P0 ;  /* 0x000000061300720c */ /* 0x000fd60000706470 */
[----:B------:R-:W0:Y:S02]  /*0270*/  @!P1 LDC.64 R8, c[0x0][0x388] ;  /* 0x0000e200ff089b82 */ /* 0x000e240000000a00 */
[----:B------:R-:W2:Y:S01]  /*0280*/  @!P0 LDG.E.64 R24, desc[UR8][R28.64] ;  /* 0x000000081c188981 */ /* 0x000ea2000c1e1b00 */
[----:B0-----:R-:W-:-:S05]  /*0290*/  @!P1 IMAD.WIDE R8, R13, 0x8, R8 ;  /* 0x000000080d089825 */ /* 0x001fca00078e0208 */
[----:B------:R-:W3:Y:S04]  /*02a0*/  @!P1 LDG.E.64 R10, desc[UR8][R8.64] ;  /* 0x00000008080a9981 */ /* 0x000ee8000c1e1b00 */
[----:B--2---:R-:W-:Y:S04]  /*02b0*/  STS.64 [R5], R24 ;  /* 0x0000001805007388 */ /* 0x004fe80000000a00 */
[----:B---3--:R-:W-:Y:S01]  /*02c0*/  STS.64 [R2], R10 ;  /* 0x0000000a02007388 */ /* 0x008fe20000000a00 */
[----:B------:R-:W-:Y:S06]  /*02d0*/  BAR.SYNC.DEFER_BLOCKING 0x0 ;  /* 0x0000000000007b1d */ /* 0x000fec0000010000 */
[----:B------:R-:W-:Y:S04]  /*02e0*/  LDS.64 R26, [R4] ;  /* 0x00000000041a7984 */ /* 0x000fe80000000a00 */
[----:B------:R-:W0:Y:S04]  /*02f0*/  LDS.128 R8, [R3] ;  /* 0x0000000003087984 */ /* 0x000e280000000c00 */
[----:B------:R-:W1:Y:S01]  /*0300*/  LDS.64 R24, [R4+0x80] ;  /* 0x0000800004187984 */ /* 0x000e620000000a00 */
[----:B0-----:R-:W-:-:S02]  /*0310*/  IMAD R27, R27, R8, RZ ;  /* 0x000000081b1b7224 */ /* 0x001fc400078e02ff */
[----:B------:R-:W-:-:S04]  /*0320*/  IMAD.WIDE.U32 R22, R8, R26, R22 ;  /* 0x0000001a08167225 */ /* 0x000fc800078e0016 */
[----:B------:R-:W-:Y:S01]  /*0330*/  IMAD R27, R9, R26, R27 ;  /* 0x0000001a091b7224 */ /* 0x000fe200078e021b */
[----:B------:R-:W-:Y:S01]  /*0340*/  MOV R8, R22 ;  /* 0x0000001600087202 */ /* 0x000fe20000000f00 */
[----:B-1----:R-:W-:-:S03]  /*0350*/  IMAD R29, R25, R10, RZ ;  /* 0x0000000a191d7224 */ /* 0x002fc600078e02ff */
[----:B------:R-:W-:Y:S01]  /*0360*/  IADD3 R9, PT, PT, R23, R27, RZ ;  /* 0x0000001b17097210 */ /* 0x000fe20007ffe0ff */
[C---:B------:R-:W-:Y:S01]  /*0370*/  IMAD R29, R24.reuse, R11, R29 ;  /* 0x0000000b181d7224 */ /* 0x040fe200078e021d */
[----:B------:R-:W-:Y:S01]  /*0380*/  LDS.64 R22, [R4+0x100] ;  /* 0x0001000004167984 */ /* 0x000fe20000000a00 */
[----:B------:R-:W-:-:S03]  /*0390*/  IMAD.WIDE.U32 R24, R24, R10, R8 ;  /* 0x0000000a18187225 */ /* 0x000fc600078e0008 */
[----:B------:R-:W-:Y:S04]  /*03a0*/  LDS.64 R26, [R4+0x180] ;  /* 0x00018000041a7984 */ /* 0x000fe80000000a00 */
[----:B------:R-:W0:Y:S01]  /*03b0*/  LDS.128 R8, [R3+0x10] ;  /* 0x0000100003087984 */ /* 0x000e220000000c00 */
[----:B------:R-:W-:Y:S01]  /*03c0*/  IADD3 R25, PT, PT, R25, R29, RZ ;  /* 0x0000001d19197210 */ /* 0x000fe20007ffe0ff */
[----:B0-----:R-:W-:-:S04]  /*03d0*/  IMAD R23, R23, R8, RZ ;  /* 0x0000000817177224 */ /* 0x001fc800078e02ff */
[-C--:B------:R-:W-:Y:S02]  /*03e0*/  IMAD R23, R9, R22.reuse, R23 ;  /* 0x0000001609177224 */ /* 0x080fe400078e0217 */
[----:B------:R-:W-:Y:S02]  /*03f0*/  IMAD.WIDE.U32 R8, R8, R22, R24 ;  /* 0x0000001608087225 */ /* 0x000fe400078e0018 */
[----:B------:R-:W-:Y:S02]  /*0400*/  LDS.64 R24, [R4+0x280] ;  /* 0x0002800004187984 */ /* 0x000fe40000000a00 */
[----:B------:R-:W-:Y:S01]  /*0410*/  IMAD R29, R27, R10, RZ ;  /* 0x0000000a1b1d7224 */ /* 0x000fe200078e02ff */
[----:B------:R-:W-:Y:S02]  /*0420*/  IADD3 R9, PT, PT, R9, R23, RZ ;  /* 0x0000001709097210 */ /* 0x000fe40007ffe0ff */
[----:B------:R-:W-:Y:S01]  /*0430*/  LDS.64 R22, [R4+0x200] ;  /* 0x0002000004167984 */ /* 0x000fe20000000a00 */
[----:B------:R-:W-:-:S02]  /*0440*/  IMAD R29, R26, R11, R29 ;  /* 0x0000000b1a1d7224 */ /* 0x000fc400078e021d */
[----:B------:R-:W-:Y:S02]  /*0450*/  IMAD.WIDE.U32 R26, R26, R10, R8 ;  /* 0x0000000a1a1a7225 */ /* 0x000fe400078e0008 */
[----:B------:R-:W0:Y:S03]  /*0460*/  LDS.128 R8, [R3+0x20] ;  /* 0x0000200003087984 */ /* 0x000e260000000c00 */
        /* <DEDUP_REMOVED lines=54> */
[----:B------:R-:W0:Y:S01]  /*07d0*/  LDS.128 R8, [R3+0x70] ;  /* 0x0000700003087984 */ /* 0x000e220000000c00 */
[----:B------:R-:W-:Y:S02]  /*07e0*/  IADD3 R12, PT, PT, R12, 0x1, RZ ;  /* 0x000000010c0c7810 */ /* 0x000fe40007ffe0ff */
[----:B------:R-:W-:Y:S01]  /*07f0*/  IADD3 R25, PT, PT, R25, R29, RZ ;  /* 0x0000001d19197210 */ /* 0x000fe20007ffe0ff */
[----:B------:R-:W-:Y:S01]  /*0800*/  BAR.SYNC.DEFER_BLOCKING 0x0 ;  /* 0x0000000000007b1d */ /* 0x000fe20000010000 */
[----:B------:R-:W-:Y:S02]  /*0810*/  ISETP.NE.AND P0, PT, R12, RZ, PT ;  /* 0x000000ff0c00720c */ /* 0x000fe40003f05270 */
[----:B------:R-:W-:Y:S02]  /*0820*/  IADD3 R17, PT, PT, R17, 0x10, RZ ;  /* 0x0000001011117810 */ /* 0x000fe40007ffe0ff */
[----:B------:R-:W-:-:S02]  /*0830*/  IADD3 R7, PT, PT, R7, 0x10, RZ ;  /* 0x0000001007077810 */ /* 0x000fc40007ffe0ff */
[----:B------:R-:W-:Y:S02]  /*0840*/  IADD3 R15, PT, PT, R15, 0x10, RZ ;  /* 0x000000100f0f7810 */ /* 0x000fe40007ffe0ff */
[----:B------:R-:W-:Y:S01]  /*0850*/  LEA R13, R6, R13, 0x4 ;  /* 0x0000000d060d7211 */ /* 0x000fe200078e20ff */
[----:B0-----:R-:W-:-:S04]  /*0860*/  IMAD R23, R23, R8, RZ ;  /* 0x0000000817177224 */ /* 0x001fc800078e02ff */
[-C--:B------:R-:W-:Y:S02]  /*0870*/  IMAD R23, R9, R22.reuse, R23 ;  /* 0x0000001609177224 */ /* 0x080fe400078e0217 */
[----:B------:R-:W-:-:S04]  /*0880*/  IMAD.WIDE.U32 R8, R8, R22, R24 ;  /* 0x0000001608087225 */ /* 0x000fc800078e0018 */
[----:B------:R-:W-:Y:S01]  /*0890*/  IMAD R25, R27, R10, RZ ;  /* 0x0000000a1b197224 */ /* 0x000fe200078e02ff */
[----:B------:R-:W-:-:S03]  /*08a0*/  IADD3 R9, PT, PT, R9, R23, RZ ;  /* 0x0000001709097210 */ /* 0x000fc60007ffe0ff */
[C---:B------:R-:W-:Y:S02]  /*08b0*/  IMAD R25, R26.reuse, R11, R25 ;  /* 0x0000000b1a197224 */ /* 0x040fe400078e0219 */
[----:B------:R-:W-:-:S05]  /*08c0*/  IMAD.WIDE.U32 R22, R26, R10, R8 ;  /* 0x0000000a1a167225 */ /* 0x000fca00078e0008 */
[----:B------:R-:W-:Y:S01]  /*08d0*/  IADD3 R23, PT, PT, R23, R25, RZ ;  /* 0x0000001917177210 */ /* 0x000fe20007ffe0ff */
[----:B------:R-:W-:Y:S06]  /*08e0*/  @P0 BRA `(.L_x_1) ;  /* 0xfffffff800400947 */ /* 0x000fec000383ffff */
.L_x_0:
[----:B------:R-:W-:-:S04]  /*08f0*/  VIMNMX R3, PT, PT, R19, R14, !PT ;  /* 0x0000000e13037248 */ /* 0x000fc80007fe0100 */
[----:B------:R-:W-:-:S13]  /*0900*/  ISETP.GE.AND P0, PT, R3, R6, PT ;  /* 0x000000060300720c */ /* 0x000fda0003f06270 */
[----:B------:R-:W-:Y:S05]  /*0910*/  @P0 EXIT ;  /* 0x000000000000094d */ /* 0x000fea0003800000 */
[----:B------:R-:W0:Y:S01]  /*0920*/  LDC.64 R2, c[0x0][0x390] ;  /* 0x0000e400ff027b82 */ /* 0x000e220000000a00 */
[----:B------:R-:W-:-:S04]  /*0930*/  IMAD R19, R19, R6, R14 ;  /* 0x0000000613137224 */ /* 0x000fc800078e020e */
[----:B0-----:R-:W-:-:S05]  /*0940*/  IMAD.WIDE R2, R19, 0x8, R2 ;  /* 0x0000000813027825 */ /* 0x001fca00078e0202 */
[----:B------:R-:W-:Y:S01]  /*0950*/  STG.E.64 desc[UR8][R2.64], R22 ;  /* 0x0000001602007986 */ /* 0x000fe2000c101b08 */
[----:B------:R-:W-:Y:S05]  /*0960*/  EXIT ;  /* 0x000000000000794d */ /* 0x000fea0003800000 */
.L_x_2:
[----:B------:R-:W-:-:S00]  /*0970*/  BRA `(.L_x_2) ;  /* 0xfffffffc00fc7947 */ /* 0x000fc0000383ffff */
[----:B------:R-:W-:-:S00]  /*0980*/  NOP ;  /* 0x0000000000007918 */ /* 0x000fc00000000000 */
[----:B------:R-:W-:-:S00]  /*0990*/  NOP ;  /* 0x0000000000007918 */ /* 0x000fc00000000000 */
[----:B------:R-:W-:-:S00]  /*09a0*/  NOP ;  /* 0x0000000000007918 */ /* 0x000fc00000000000 */
[----:B------:R-:W-:-:S00]  /*09b0*/  NOP ;  /* 0x0000000000007918 */ /* 0x000fc00000000000 */
[----:B------:R-:W-:-:S00]  /*09c0*/  NOP ;  /* 0x0000000000007918 */ /* 0x000fc00000000000 */
[----:B------:R-:W-:-:S00]  /*09d0*/  NOP ;  /* 0x0000000000007918 */ /* 0x000fc00000000000 */
[----:B------:R-:W-:-:S00]  /*09e0*/  NOP ;  /* 0x0000000000007918 */ /* 0x000fc00000000000 */
[----:B------:R-:W-:-:S00]  /*09f0*/  NOP ;  /* 0x0000000000007918 */ /* 0x000fc00000000000 */
.L_x_3:


//--------------------- .nv.shared._Z13matmul_kernelPKlS0_Pli --------------------------
	.section	.nv.shared._Z13matmul_kernelPKlS0_Pli,"aw",@nobits
	.sectionflags	@""
	.align	8
.nv.shared._Z13matmul_kernelPKlS0_Pli:
	.zero		5120


//--------------------- .nv.shared.reserved.0     --------------------------
	.section	.nv.shared.reserved.0,"aw",@nobits
	.weak		__nv_reservedSMEM_offset_0_alias
	.size		__nv_reservedSMEM_offset_0_alias, 0, 64
	.other		__nv_reservedSMEM_offset_0_alias,@"STO_CUDA_RESERVED_SHARED STV_DEFAULT"
__nv_reservedSMEM_offset_0_alias:
	.zero		0
	.zero		64


//--------------------- .nv.constant0._Z13matmul_kernelPKlS0_Pli --------------------------
	.section	.nv.constant0._Z13matmul_kernelPKlS0_Pli,"a",@progbits
	.sectionflags	@""
	.align	4
.nv.constant0._Z13matmul_kernelPKlS0_Pli:
	.zero		924


//--------------------- SYMBOLS --------------------------

	.type		.nv.reservedSmem.offset0,@object
	.size		.nv.reservedSmem.offset0,0x4
	.type		.nv.reservedSmem.cap,@object
	.size		.nv.reservedSmem.cap,0x4
